//
// Generated by NVIDIA NVVM Compiler
//
// Compiler Build ID: CL-36424714
// Cuda compilation tools, release 13.0, V13.0.88
// Based on NVVM 20.0.0
//

.version 9.0
.target sm_100
.address_size 64

	// .globl	_Z10readMemoryPiiS_

.visible .entry _Z10readMemoryPiiS_(
	.param .u64 .ptr .align 1 _Z10readMemoryPiiS__param_0,
	.param .u32 _Z10readMemoryPiiS__param_1,
	.param .u64 .ptr .align 1 _Z10readMemoryPiiS__param_2
)
{
	.local .align 4 .b8 	__local_depot0[4];
	.reg .b64 	%SP;
	.reg .b64 	%SPL;
	.reg .pred 	%p<2>;
	.reg .b32 	%r<12>;
	.reg .b64 	%rd<12>;

	mov.u64 	%SPL, __local_depot0;
	ld.param.u64 	%rd1, [_Z10readMemoryPiiS__param_0];
	ld.param.u32 	%r2, [_Z10readMemoryPiiS__param_1];
	ld.param.u64 	%rd2, [_Z10readMemoryPiiS__param_2];
	mov.u32 	%r3, %tid.x;
	mov.u32 	%r4, %ctaid.x;
	mov.u32 	%r5, %ntid.x;
	mad.lo.s32 	%r1, %r4, %r5, %r3;
	setp.ge.s32 	%p1, %r1, %r2;
	@%p1 bra 	$L__BB0_2;
	cvta.to.global.u64 	%rd5, %rd1;
	cvta.to.global.u64 	%rd6, %rd2;
	// begin inline asm
	mov.u64 	%rd3, %clock64;
	// end inline asm
	cvt.u32.u64 	%r6, %rd3;
	mul.wide.s32 	%rd7, %r1, 4;
	add.s64 	%rd8, %rd5, %rd7;
	ld.global.u32 	%r7, [%rd8];
	add.u64 	%rd10, %SPL, 0;
	st.local.u32 	[%rd10], %r7;
	// begin inline asm
	mov.u64 	%rd4, %clock64;
	// end inline asm
	cvt.u32.u64 	%r8, %rd4;
	sub.s32 	%r9, %r8, %r6;
	ld.local.u32 	%r10, [%rd10];
	add.s32 	%r11, %r9, %r10;
	add.s64 	%rd11, %rd6, %rd7;
	st.global.u32 	[%rd11], %r11;
$L__BB0_2:
	ret;

}


// ===== COMPILED SASS (sm_100) =====

	.target	sm_100

	.elftype	@"ET_EXEC"


//--------------------- .note.nv.tkinfo           --------------------------
	.section	.note.nv.tkinfo,"",@"SHT_NOTE"
	.sectionflags	@"SHF_NOTE_NV_TKINFO"
	.tkinfo
        /*0018*/ 	.word	0x00000002
        /*0030*/ 	.string	""
        /*0030*/ 	.string	"ptxas"
        /*0030*/ 	.string	"Cuda compilation tools, release 13.0, V13.0.88"
        /*0030*/ 	.string	"Build cuda_13.0.r13.0/compiler.36424714_0"
        /*0030*/ 	.string	"-arch sm_100 -m 64 "



//--------------------- .note.nv.cuinfo           --------------------------
	.section	.note.nv.cuinfo,"",@"SHT_NOTE"
	.sectionflags	@"SHF_NOTE_NV_CUINFO"
        /*0018*/ 	.short	0x0002
        /*001a*/ 	.short	0x0064
        /*001c*/ 	.short	0x0082
	.zero		2


//--------------------- .nv.info                  --------------------------
	.section	.nv.info,"",@"SHT_CUDA_INFO"
	.align	4


	//----- nvinfo : EIATTR_REGCOUNT
	.align		4
        /*0000*/ 	.byte	0x04, 0x2f
        /*0002*/ 	.short	(.L_1 - .L_0)
	.align		4
.L_0:
        /*0004*/ 	.word	index@(_Z10readMemoryPiiS_)
        /*0008*/ 	.word	0x0000000a


	//----- nvinfo : EIATTR_FRAME_SIZE
	.align		4
.L_1:
        /*000c*/ 	.byte	0x04, 0x11
        /*000e*/ 	.short	(.L_3 - .L_2)
	.align		4
.L_2:
        /*0010*/ 	.word	index@(_Z10readMemoryPiiS_)
        /*0014*/ 	.word	0x00000000


	//----- nvinfo : EIATTR_MIN_STACK_SIZE
	.align		4
.L_3:
        /*0018*/ 	.byte	0x04, 0x12
        /*001a*/ 	.short	(.L_5 - .L_4)
	.align		4
.L_4:
        /*001c*/ 	.word	index@(_Z10readMemoryPiiS_)
        /*0020*/ 	.word	0x00000000
.L_5:


//--------------------- .nv.compat                --------------------------
	.section	.nv.compat,"",@"SHT_CUDA_COMPAT_INFO"
	.align	4
        /*0000*/ 	.byte	0x02, 0x09, 0x00, 0x00, 0x02, 0x02, 0x01, 0x00, 0x02, 0x05, 0x05, 0x00, 0x03, 0x07, 0x01, 0x01
        /*0010*/ 	.byte	0x02, 0x03, 0x00, 0x00, 0x02, 0x06, 0x01, 0x00, 0x04, 0x0b, 0x08, 0x00, 0x09, 0x00, 0x00, 0x00
        /*0020*/ 	.byte	0x00, 0x00, 0x00, 0x00


//--------------------- .nv.info._Z10readMemoryPiiS_ --------------------------
	.section	.nv.info._Z10readMemoryPiiS_,"",@"SHT_CUDA_INFO"
	.sectionflags	@""
	.align	4


	//----- nvinfo : EIATTR_CUDA_API_VERSION
	.align		4
        /*0000*/ 	.byte	0x04, 0x37
        /*0002*/ 	.short	(.L_7 - .L_6)
.L_6:
        /*0004*/ 	.word	0x00000082


	//----- nvinfo : EIATTR_KPARAM_INFO
	.align		4
.L_7:
        /*0008*/ 	.byte	0x04, 0x17
        /*000a*/ 	.short	(.L_9 - .L_8)
.L_8:
        /*000c*/ 	.word	0x00000000
        /*0010*/ 	.short	0x0002
        /*0012*/ 	.short	0x0010
        /*0014*/ 	.byte	0x00, 0xf5, 0x21, 0x00


	//----- nvinfo : EIATTR_KPARAM_INFO
	.align		4
.L_9:
        /*0018*/ 	.byte	0x04, 0x17
        /*001a*/ 	.short	(.L_11 - .L_10)
.L_10:
        /*001c*/ 	.word	0x00000000
        /*0020*/ 	.short	0x0001
        /*0022*/ 	.short	0x0008
        /*0024*/ 	.byte	0x00, 0xf0, 0x11, 0x00


	//----- nvinfo : EIATTR_KPARAM_INFO
	.align		4
.L_11:
        /*0028*/ 	.byte	0x04, 0x17
        /*002a*/ 	.short	(.L_13 - .L_12)
.L_12:
        /*002c*/ 	.word	0x00000000
        /*0030*/ 	.short	0x0000
        /*0032*/ 	.short	0x0000
        /*0034*/ 	.byte	0x00, 0xf5, 0x21, 0x00


	//----- nvinfo : EIATTR_SPARSE_MMA_MASK
	.align		4
.L_13:
        /*0038*/ 	.byte	0x03, 0x50
        /*003a*/ 	.short	0x0000


	//----- nvinfo : EIATTR_MAXREG_COUNT
	.align		4
        /*003c*/ 	.byte	0x03, 0x1b
        /*003e*/ 	.short	0x00ff


	//----- nvinfo : EIATTR_MERCURY_ISA_VERSION
	.align		4
        /*0040*/ 	.byte	0x03, 0x5f
        /*0042*/ 	.short	0x0101


	//----- nvinfo : EIATTR_VRC_CTA_INIT_COUNT
	.align		4
        /*0044*/ 	.byte	0x02, 0x4a
	.zero		1
	.zero		1


	//----- nvinfo : EIATTR_EXIT_INSTR_OFFSETS
	.align		4
        /*0048*/ 	.byte	0x04, 0x1c
        /*004a*/ 	.short	(.L_15 - .L_14)


	//   ....[0]....
.L_14:
        /*004c*/ 	.word	0x00000070


	//   ....[1]....
        /*0050*/ 	.word	0x00000140


	//----- nvinfo : EIATTR_CBANK_PARAM_SIZE
	.align		4
.L_15:
        /*0054*/ 	.byte	0x03, 0x19
        /*0056*/ 	.short	0x0018


	//----- nvinfo : EIATTR_PARAM_CBANK
	.align		4
        /*0058*/ 	.byte	0x04, 0x0a
        /*005a*/ 	.short	(.L_17 - .L_16)
	.align		4
.L_16:
        /*005c*/ 	.word	index@(.nv.constant0._Z10readMemoryPiiS_)
        /*0060*/ 	.short	0x0380
        /*0062*/ 	.short	0x0018


	//----- nvinfo : EIATTR_SW_WAR
	.align		4
.L_17:
        /*0064*/ 	.byte	0x04, 0x36
        /*0066*/ 	.short	(.L_19 - .L_18)
.L_18:
        /*0068*/ 	.word	0x00000008
.L_19:


//--------------------- .nv.callgraph             --------------------------
	.section	.nv.callgraph,"",@"SHT_CUDA_CALLGRAPH"
	.align	4
	.sectionentsize	8
	.align		4
        /*0000*/ 	.word	0x00000000
	.align		4
        /*0004*/ 	.word	0xffffffff
	.align		4
        /*0008*/ 	.word	0x00000000
	.align		4
        /*000c*/ 	.word	0xfffffffe
	.align		4
        /*0010*/ 	.word	0x00000000
	.align		4
        /*0014*/ 	.word	0xfffffffd
	.align		4
        /*0018*/ 	.word	0x00000000
	.align		4
        /*001c*/ 	.word	0xfffffffc


//--------------------- .text._Z10readMemoryPiiS_ --------------------------
	.section	.text._Z10readMemoryPiiS_,"ax",@progbits
	.align	128
        .global         _Z10readMemoryPiiS_
        .type           _Z10readMemoryPiiS_,@function
        .size           _Z10readMemoryPiiS_,(.L_x_1 - _Z10readMemoryPiiS_)
        .other          _Z10readMemoryPiiS_,@"STO_CUDA_ENTRY STV_DEFAULT"
_Z10readMemoryPiiS_:
.text._Z10readMemoryPiiS_:
[----:B------:R-:W-:Y:S01]  /*0000*/  LDC R1, c[0x0][0x37c] ;  /* 0x0000df00ff017b82 */ /* 0x000fe20000000800 */
[----:B------:R-:W0:Y:S07]  /*0010*/  S2R R5, SR_TID.X ;  /* 0x0000000000057919 */ /* 0x000e2e0000002100 */
[----:B------:R-:W0:Y:S01]  /*0020*/  S2UR UR4, SR_CTAID.X ;  /* 0x00000000000479c3 */ /* 0x000e220000002500 */
[----:B------:R-:W1:Y:S07]  /*0030*/  LDCU UR5, c[0x0][0x388] ;  /* 0x00007100ff0577ac */ /* 0x000e6e0008000800 */
[----:B------:R-:W0:Y:S02]  /*0040*/  LDC R0, c[0x0][0x360] ;  /* 0x0000d800ff007b82 */ /* 0x000e240000000800 */
[----:B0-----:R-:W-:-:S05]  /*0050*/  IMAD R5, R0, UR4, R5 ;  /* 0x0000000400057c24 */ /* 0x001fca000f8e0205 */
[----:B-1----:R-:W-:-:S13]  /*0060*/  ISETP.GE.AND P0, PT, R5, UR5, PT ;  /* 0x0000000505007c0c */ /* 0x002fda000bf06270 */
[----:B------:R-:W-:Y:S05]  /*0070*/  @P0 EXIT ;  /* 0x000000000000094d */ /* 0x000fea0003800000 */
[----:B------:R-:W0:Y:S01]  /*0080*/  LDCU.64 UR4, c[0x0][0x358] ;  /* 0x00006b00ff0477ac */ /* 0x000e220008000a00 */
[----:B------:R-:W-:Y:S01]  /*0090*/  NOP ;  /* 0x0000000000007918 */ /* 0x000fe20000000000 */
[----:B------:R-:W1:Y:S01]  /*00a0*/  S2UR UR6, SR_CLOCKLO ;  /* 0x00000000000679c3 */ /* 0x000e620000005000 */
[----:B------:R-:W-:-:S07]  /*00b0*/  NOP ;  /* 0x0000000000007918 */ /* 0x000fce0000000000 */
[----:B------:R-:W2:Y:S02]  /*00c0*/  LDC.64 R2, c[0x0][0x380] ;  /* 0x0000e000ff027b82 */ /* 0x000ea40000000a00 */
[----:B--2---:R-:W-:-:S05]  /*00d0*/  IMAD.WIDE R2, R5, 0x4, R2 ;  /* 0x0000000405027825 */ /* 0x004fca00078e0202 */
[----:B0-----:R0:W1:Y:S01]  /*00e0*/  LDG.E R0, desc[UR4][R2.64] ;  /* 0x0000000402007981 */ /* 0x001062000c1e1900 */
[----:B------:R-:W-:Y:S01]  /*00f0*/  CS2R.32 R7, SR_CLOCKLO ;  /* 0x0000000000077805 */ /* 0x000fe20000005000 */
[----:B0-----:R-:W0:Y:S03]  /*0100*/  LDC.64 R2, c[0x0][0x390] ;  /* 0x0000e400ff027b82 */ /* 0x001e260000000a00 */
[----:B-1----:R-:W-:Y:S01]  /*0110*/  IADD3 R7, PT, PT, R0, -UR6, R7 ;  /* 0x8000000600077c10 */ /* 0x002fe2000fffe007 */
[----:B0-----:R-:W-:-:S05]  /*0120*/  IMAD.WIDE R2, R5, 0x4, R2 ;  /* 0x0000000405027825 */ /* 0x001fca00078e0202 */
[----:B------:R-:W-:Y:S01]  /*0130*/  STG.E desc[UR4][R2.64], R7 ;  /* 0x0000000702007986 */ /* 0x000fe2000c101904 */
[----:B------:R-:W-:Y:S05]  /*0140*/  EXIT ;  /* 0x000000000000794d */ /* 0x000fea0003800000 */
.L_x_0:
[----:B------:R-:W-:-:S00]  /*0150*/  BRA `(.L_x_0) ;  /* 0xfffffffc00fc7947 */ /* 0x000fc0000383ffff */
[----:B------:R-:W-:-:S00]  /*0160*/  NOP ;  /* 0x0000000000007918 */ /* 0x000fc00000000000 */
        /* <DEDUP_REMOVED lines=9> */
.L_x_1:


//--------------------- .nv.shared.reserved.0     --------------------------
	.section	.nv.shared.reserved.0,"aw",@nobits
	.weak		__nv_reservedSMEM_offset_0_alias
	.size		__nv_reservedSMEM_offset_0_alias, 0, 64
	.other		__nv_reservedSMEM_offset_0_alias,@"STO_CUDA_RESERVED_SHARED STV_DEFAULT"
__nv_reservedSMEM_offset_0_alias:
	.zero		0
	.zero		64


//--------------------- .nv.constant0._Z10readMemoryPiiS_ --------------------------
	.section	.nv.constant0._Z10readMemoryPiiS_,"a",@progbits
	.sectionflags	@""
	.align	4
.nv.constant0._Z10readMemoryPiiS_:
	.zero		920


//--------------------- SYMBOLS --------------------------

	.type		.nv.reservedSmem.offset0,@object
	.size		.nv.reservedSmem.offset0,0x4
